//
// Generated by NVIDIA NVVM Compiler
//
// Compiler Build ID: CL-36424714
// Cuda compilation tools, release 13.0, V13.0.88
// Based on NVVM 20.0.0
//

.version 9.0
.target sm_100
.address_size 64

	// .globl	_Z14tensor_latencyIffEvPmS0_PT_S2_PT0_

.visible .entry _Z14tensor_latencyIffEvPmS0_PT_S2_PT0_(
	.param .u64 .ptr .align 1 _Z14tensor_latencyIffEvPmS0_PT_S2_PT0__param_0,
	.param .u64 .ptr .align 1 _Z14tensor_latencyIffEvPmS0_PT_S2_PT0__param_1,
	.param .u64 .ptr .align 1 _Z14tensor_latencyIffEvPmS0_PT_S2_PT0__param_2,
	.param .u64 .ptr .align 1 _Z14tensor_latencyIffEvPmS0_PT_S2_PT0__param_3,
	.param .u64 .ptr .align 1 _Z14tensor_latencyIffEvPmS0_PT_S2_PT0__param_4
)
{
	.reg .pred 	%p<2>;
	.reg .b32 	%r<28>;
	.reg .b32 	%f<106>;
	.reg .b64 	%rd<20>;

	ld.param.u64 	%rd3, [_Z14tensor_latencyIffEvPmS0_PT_S2_PT0__param_1];
	ld.param.u64 	%rd6, [_Z14tensor_latencyIffEvPmS0_PT_S2_PT0__param_2];
	ld.param.u64 	%rd7, [_Z14tensor_latencyIffEvPmS0_PT_S2_PT0__param_3];
	mov.u32 	%r1, %tid.x;
	shl.b32 	%r13, %r1, 4;
	cvt.u64.u32 	%rd8, %r13;
	and.b64  	%rd9, %rd8, 15872;
	add.s64 	%rd10, %rd6, %rd9;
	mov.b32 	%r14, 16;
	wmma.load.a.sync.aligned.row.m16n16k8.tf32 	{%r15, %r16, %r17, %r18}, [%rd10], %r14;
	mov.b32 	%f32, %r18;
	mov.b32 	%f30, %r17;
	mov.b32 	%f28, %r16;
	mov.b32 	%f26, %r15;
	add.s64 	%rd11, %rd7, %rd9;
	wmma.load.b.sync.aligned.col.m16n16k8.tf32 	{%r19, %r20, %r21, %r22}, [%rd11], %r14;
	mov.b32 	%f40, %r22;
	mov.b32 	%f38, %r21;
	mov.b32 	%f36, %r20;
	mov.b32 	%f34, %r19;
	// begin inline asm
	{
  .reg .b32 __$1;
   cvt.rna.tf32.f32 __$1, %f26;
   mov.b32 %f25, __$1;
}

	// end inline asm
	// begin inline asm
	{
  .reg .b32 __$1;
   cvt.rna.tf32.f32 __$1, %f28;
   mov.b32 %f27, __$1;
}

	// end inline asm
	// begin inline asm
	{
  .reg .b32 __$1;
   cvt.rna.tf32.f32 __$1, %f30;
   mov.b32 %f29, __$1;
}

	// end inline asm
	// begin inline asm
	{
  .reg .b32 __$1;
   cvt.rna.tf32.f32 __$1, %f32;
   mov.b32 %f31, __$1;
}

	// end inline asm
	// begin inline asm
	{
  .reg .b32 __$1;
   cvt.rna.tf32.f32 __$1, %f34;
   mov.b32 %f33, __$1;
}

	// end inline asm
	// begin inline asm
	{
  .reg .b32 __$1;
   cvt.rna.tf32.f32 __$1, %f36;
   mov.b32 %f35, __$1;
}

	// end inline asm
	// begin inline asm
	{
  .reg .b32 __$1;
   cvt.rna.tf32.f32 __$1, %f38;
   mov.b32 %f37, __$1;
}

	// end inline asm
	// begin inline asm
	{
  .reg .b32 __$1;
   cvt.rna.tf32.f32 __$1, %f40;
   mov.b32 %f39, __$1;
}

	// end inline asm
	// begin inline asm
	bar.sync 0;
	// end inline asm
	// begin inline asm
	mov.u64 %rd5, %clock64;
	// end inline asm
	mov.b32 	%r5, %f31;
	mov.b32 	%r4, %f29;
	mov.b32 	%r3, %f27;
	mov.b32 	%r2, %f25;
	mov.b32 	%r9, %f39;
	mov.b32 	%r8, %f37;
	mov.b32 	%r7, %f35;
	mov.b32 	%r6, %f33;
	mov.b32 	%r27, 0;
	mov.f32 	%f98, 0f00000000;
	mov.f32 	%f99, %f98;
	mov.f32 	%f100, %f98;
	mov.f32 	%f101, %f98;
	mov.f32 	%f102, %f98;
	mov.f32 	%f103, %f98;
	mov.f32 	%f104, %f98;
	mov.f32 	%f105, %f98;
$L__BB0_1:
	wmma.mma.sync.aligned.row.col.m16n16k8.f32.tf32.tf32.f32 {%f42, %f43, %f44, %f45, %f46, %f47, %f48, %f49}, {%r2, %r3, %r4, %r5}, {%r6, %r7, %r8, %r9}, {%f105, %f104, %f103, %f102, %f101, %f100, %f99, %f98};
	wmma.mma.sync.aligned.row.col.m16n16k8.f32.tf32.tf32.f32 {%f50, %f51, %f52, %f53, %f54, %f55, %f56, %f57}, {%r2, %r3, %r4, %r5}, {%r6, %r7, %r8, %r9}, {%f42, %f43, %f44, %f45, %f46, %f47, %f48, %f49};
	wmma.mma.sync.aligned.row.col.m16n16k8.f32.tf32.tf32.f32 {%f58, %f59, %f60, %f61, %f62, %f63, %f64, %f65}, {%r2, %r3, %r4, %r5}, {%r6, %r7, %r8, %r9}, {%f50, %f51, %f52, %f53, %f54, %f55, %f56, %f57};
	wmma.mma.sync.aligned.row.col.m16n16k8.f32.tf32.tf32.f32 {%f66, %f67, %f68, %f69, %f70, %f71, %f72, %f73}, {%r2, %r3, %r4, %r5}, {%r6, %r7, %r8, %r9}, {%f58, %f59, %f60, %f61, %f62, %f63, %f64, %f65};
	wmma.mma.sync.aligned.row.col.m16n16k8.f32.tf32.tf32.f32 {%f74, %f75, %f76, %f77, %f78, %f79, %f80, %f81}, {%r2, %r3, %r4, %r5}, {%r6, %r7, %r8, %r9}, {%f66, %f67, %f68, %f69, %f70, %f71, %f72, %f73};
	wmma.mma.sync.aligned.row.col.m16n16k8.f32.tf32.tf32.f32 {%f82, %f83, %f84, %f85, %f86, %f87, %f88, %f89}, {%r2, %r3, %r4, %r5}, {%r6, %r7, %r8, %r9}, {%f74, %f75, %f76, %f77, %f78, %f79, %f80, %f81};
	wmma.mma.sync.aligned.row.col.m16n16k8.f32.tf32.tf32.f32 {%f90, %f91, %f92, %f93, %f94, %f95, %f96, %f97}, {%r2, %r3, %r4, %r5}, {%r6, %r7, %r8, %r9}, {%f82, %f83, %f84, %f85, %f86, %f87, %f88, %f89};
	wmma.mma.sync.aligned.row.col.m16n16k8.f32.tf32.tf32.f32 {%f105, %f104, %f103, %f102, %f101, %f100, %f99, %f98}, {%r2, %r3, %r4, %r5}, {%r6, %r7, %r8, %r9}, {%f90, %f91, %f92, %f93, %f94, %f95, %f96, %f97};
	add.s32 	%r27, %r27, 8;
	setp.ne.s32 	%p1, %r27, 4096;
	@%p1 bra 	$L__BB0_1;
	ld.param.u64 	%rd19, [_Z14tensor_latencyIffEvPmS0_PT_S2_PT0__param_4];
	ld.param.u64 	%rd18, [_Z14tensor_latencyIffEvPmS0_PT_S2_PT0__param_0];
	cvta.to.global.u64 	%rd13, %rd18;
	cvta.to.global.u64 	%rd14, %rd3;
	// begin inline asm
	bar.sync 0;
	// end inline asm
	// begin inline asm
	mov.u64 %rd12, %clock64;
	// end inline asm
	mov.b32 	%r23, 16;
	wmma.store.d.sync.aligned.row.m16n16k8.f32 	[%rd19], {%f105, %f104, %f103, %f102, %f101, %f100, %f99, %f98}, %r23;
	mov.u32 	%r24, %ntid.x;
	mov.u32 	%r25, %ctaid.x;
	mad.lo.s32 	%r26, %r25, %r24, %r1;
	mul.wide.s32 	%rd15, %r26, 8;
	add.s64 	%rd16, %rd13, %rd15;
	st.global.u64 	[%rd16], %rd5;
	add.s64 	%rd17, %rd14, %rd15;
	st.global.u64 	[%rd17], %rd12;
	ret;

}


// ===== COMPILED SASS (sm_100) =====

	.target	sm_100

	.elftype	@"ET_EXEC"


//--------------------- .note.nv.tkinfo           --------------------------
	.section	.note.nv.tkinfo,"",@"SHT_NOTE"
	.sectionflags	@"SHF_NOTE_NV_TKINFO"
	.tkinfo
        /*0018*/ 	.word	0x00000002
        /*0030*/ 	.string	""
        /*0030*/ 	.string	"ptxas"
        /*0030*/ 	.string	"Cuda compilation tools, release 13.0, V13.0.88"
        /*0030*/ 	.string	"Build cuda_13.0.r13.0/compiler.36424714_0"
        /*0030*/ 	.string	"-arch sm_100 -m 64 "



//--------------------- .note.nv.cuinfo           --------------------------
	.section	.note.nv.cuinfo,"",@"SHT_NOTE"
	.sectionflags	@"SHF_NOTE_NV_CUINFO"
        /*0018*/ 	.short	0x0002
        /*001a*/ 	.short	0x0064
        /*001c*/ 	.short	0x0082
	.zero		2


//--------------------- .nv.info                  --------------------------
	.section	.nv.info,"",@"SHT_CUDA_INFO"
	.align	4


	//----- nvinfo : EIATTR_REGCOUNT
	.align		4
        /*0000*/ 	.byte	0x04, 0x2f
        /*0002*/ 	.short	(.L_1 - .L_0)
	.align		4
.L_0:
        /*0004*/ 	.word	index@(_Z14tensor_latencyIffEvPmS0_PT_S2_PT0_)
        /*0008*/ 	.word	0x0000001e


	//----- nvinfo : EIATTR_FRAME_SIZE
	.align		4
.L_1:
        /*000c*/ 	.byte	0x04, 0x11
        /*000e*/ 	.short	(.L_3 - .L_2)
	.align		4
.L_2:
        /*0010*/ 	.word	index@(_Z14tensor_latencyIffEvPmS0_PT_S2_PT0_)
        /*0014*/ 	.word	0x00000000


	//----- nvinfo : EIATTR_MIN_STACK_SIZE
	.align		4
.L_3:
        /*0018*/ 	.byte	0x04, 0x12
        /*001a*/ 	.short	(.L_5 - .L_4)
	.align		4
.L_4:
        /*001c*/ 	.word	index@(_Z14tensor_latencyIffEvPmS0_PT_S2_PT0_)
        /*0020*/ 	.word	0x00000000
.L_5:


//--------------------- .nv.compat                --------------------------
	.section	.nv.compat,"",@"SHT_CUDA_COMPAT_INFO"
	.align	4
        /*0000*/ 	.byte	0x02, 0x09, 0x00, 0x00, 0x02, 0x02, 0x01, 0x00, 0x02, 0x05, 0x05, 0x00, 0x03, 0x07, 0x01, 0x01
        /*0010*/ 	.byte	0x02, 0x03, 0x00, 0x00, 0x02, 0x06, 0x01, 0x00, 0x04, 0x0b, 0x08, 0x00, 0x01, 0x00, 0x00, 0x00
        /*0020*/ 	.byte	0x00, 0x00, 0x00, 0x00


//--------------------- .nv.info._Z14tensor_latencyIffEvPmS0_PT_S2_PT0_ --------------------------
	.section	.nv.info._Z14tensor_latencyIffEvPmS0_PT_S2_PT0_,"",@"SHT_CUDA_INFO"
	.sectionflags	@""
	.align	4


	//----- nvinfo : EIATTR_CUDA_API_VERSION
	.align		4
        /*0000*/ 	.byte	0x04, 0x37
        /*0002*/ 	.short	(.L_7 - .L_6)
.L_6:
        /*0004*/ 	.word	0x00000082


	//----- nvinfo : EIATTR_KPARAM_INFO
	.align		4
.L_7:
        /*0008*/ 	.byte	0x04, 0x17
        /*000a*/ 	.short	(.L_9 - .L_8)
.L_8:
        /*000c*/ 	.word	0x00000000
        /*0010*/ 	.short	0x0004
        /*0012*/ 	.short	0x0020
        /*0014*/ 	.byte	0x00, 0xf5, 0x21, 0x00


	//----- nvinfo : EIATTR_KPARAM_INFO
	.align		4
.L_9:
        /*0018*/ 	.byte	0x04, 0x17
        /*001a*/ 	.short	(.L_11 - .L_10)
.L_10:
        /*001c*/ 	.word	0x00000000
        /*0020*/ 	.short	0x0003
        /*0022*/ 	.short	0x0018
        /*0024*/ 	.byte	0x00, 0xf5, 0x21, 0x00


	//----- nvinfo : EIATTR_KPARAM_INFO
	.align		4
.L_11:
        /*0028*/ 	.byte	0x04, 0x17
        /*002a*/ 	.short	(.L_13 - .L_12)
.L_12:
        /*002c*/ 	.word	0x00000000
        /*0030*/ 	.short	0x0002
        /*0032*/ 	.short	0x0010
        /*0034*/ 	.byte	0x00, 0xf5, 0x21, 0x00


	//----- nvinfo : EIATTR_KPARAM_INFO
	.align		4
.L_13:
        /*0038*/ 	.byte	0x04, 0x17
        /*003a*/ 	.short	(.L_15 - .L_14)
.L_14:
        /*003c*/ 	.word	0x00000000
        /*0040*/ 	.short	0x0001
        /*0042*/ 	.short	0x0008
        /*0044*/ 	.byte	0x00, 0xf5, 0x21, 0x00


	//----- nvinfo : EIATTR_KPARAM_INFO
	.align		4
.L_15:
        /*0048*/ 	.byte	0x04, 0x17
        /*004a*/ 	.short	(.L_17 - .L_16)
.L_16:
        /*004c*/ 	.word	0x00000000
        /*0050*/ 	.short	0x0000
        /*0052*/ 	.short	0x0000
        /*0054*/ 	.byte	0x00, 0xf5, 0x21, 0x00


	//----- nvinfo : EIATTR_SPARSE_MMA_MASK
	.align		4
.L_17:
        /*0058*/ 	.byte	0x03, 0x50
        /*005a*/ 	.short	0x0000


	//----- nvinfo : EIATTR_WMMA_USED
	.align		4
        /*005c*/ 	.byte	0x01, 0x2b
	.zero		2


	//----- nvinfo : EIATTR_MAXREG_COUNT
	.align		4
        /*0060*/ 	.byte	0x03, 0x1b
        /*0062*/ 	.short	0x00ff


	//----- nvinfo : EIATTR_NUM_BARRIERS
	.align		4
        /*0064*/ 	.byte	0x02, 0x4c
        /*0066*/ 	.byte	0x01
	.zero		1


	//----- nvinfo : EIATTR_MERCURY_ISA_VERSION
	.align		4
        /*0068*/ 	.byte	0x03, 0x5f
        /*006a*/ 	.short	0x0101


	//----- nvinfo : EIATTR_VRC_CTA_INIT_COUNT
	.align		4
        /*006c*/ 	.byte	0x02, 0x4a
	.zero		1
	.zero		1


	//----- nvinfo : EIATTR_EXIT_INSTR_OFFSETS
	.align		4
        /*0070*/ 	.byte	0x04, 0x1c
        /*0072*/ 	.short	(.L_19 - .L_18)


	//   ....[0]....
.L_18:
        /*0074*/ 	.word	0x00001510


	//----- nvinfo : EIATTR_CBANK_PARAM_SIZE
	.align		4
.L_19:
        /*0078*/ 	.byte	0x03, 0x19
        /*007a*/ 	.short	0x0028


	//----- nvinfo : EIATTR_PARAM_CBANK
	.align		4
        /*007c*/ 	.byte	0x04, 0x0a
        /*007e*/ 	.short	(.L_21 - .L_20)
	.align		4
.L_20:
        /*0080*/ 	.word	index@(.nv.constant0._Z14tensor_latencyIffEvPmS0_PT_S2_PT0_)
        /*0084*/ 	.short	0x0380
        /*0086*/ 	.short	0x0028


	//----- nvinfo : EIATTR_SW_WAR
	.align		4
.L_21:
        /*0088*/ 	.byte	0x04, 0x36
        /*008a*/ 	.short	(.L_23 - .L_22)
.L_22:
        /*008c*/ 	.word	0x00000008
.L_23:


//--------------------- .nv.callgraph             --------------------------
	.section	.nv.callgraph,"",@"SHT_CUDA_CALLGRAPH"
	.align	4
	.sectionentsize	8
	.align		4
        /*0000*/ 	.word	0x00000000
	.align		4
        /*0004*/ 	.word	0xffffffff
	.align		4
        /*0008*/ 	.word	0x00000000
	.align		4
        /*000c*/ 	.word	0xfffffffe
	.align		4
        /*0010*/ 	.word	0x00000000
	.align		4
        /*0014*/ 	.word	0xfffffffd
	.align		4
        /*0018*/ 	.word	0x00000000
	.align		4
        /*001c*/ 	.word	0xfffffffc


//--------------------- .text._Z14tensor_latencyIffEvPmS0_PT_S2_PT0_ --------------------------
	.section	.text._Z14tensor_latencyIffEvPmS0_PT_S2_PT0_,"ax",@progbits
	.align	128
        .global         _Z14tensor_latencyIffEvPmS0_PT_S2_PT0_
        .type           _Z14tensor_latencyIffEvPmS0_PT_S2_PT0_,@function
        .size           _Z14tensor_latencyIffEvPmS0_PT_S2_PT0_,(.L_x_2 - _Z14tensor_latencyIffEvPmS0_PT_S2_PT0_)
        .other          _Z14tensor_latencyIffEvPmS0_PT_S2_PT0_,@"STO_CUDA_ENTRY STV_DEFAULT"
_Z14tensor_latencyIffEvPmS0_PT_S2_PT0_:
.text._Z14tensor_latencyIffEvPmS0_PT_S2_PT0_:
[----:B------:R-:W-:Y:S01]  /*0000*/  LDC R1, c[0x0][0x37c] ;  /* 0x0000df00ff017b82 */ /* 0x000fe20000000800 */
[----:B------:R-:W0:Y:S01]  /*0010*/  S2R R0, SR_TID.X ;  /* 0x0000000000007919 */ /* 0x000e220000002100 */
[----:B------:R-:W1:Y:S01]  /*0020*/  LDCU.128 UR8, c[0x0][0x390] ;  /* 0x00007200ff0877ac */ /* 0x000e620008000c00 */
[----:B------:R-:W2:Y:S01]  /*0030*/  S2R R22, SR_LANEID ;  /* 0x0000000000167919 */ /* 0x000ea20000000000 */
[----:B------:R-:W3:Y:S01]  /*0040*/  LDCU.64 UR6, c[0x0][0x358] ;  /* 0x00006b00ff0677ac */ /* 0x000ee20008000a00 */
[----:B0-----:R-:W-:Y:S01]  /*0050*/  IMAD.SHL.U32 R2, R0, 0x10, RZ ;  /* 0x0000001000027824 */ /* 0x001fe200078e00ff */
[----:B--2---:R-:W-:-:S04]  /*0060*/  SHF.R.U32.HI R18, RZ, 0x2, R22 ;  /* 0x00000002ff127819 */ /* 0x004fc80000011616 */
[----:B------:R-:W-:Y:S02]  /*0070*/  LOP3.LUT R2, R2, 0x3e00, RZ, 0xc0, !PT ;  /* 0x00003e0002027812 */ /* 0x000fe400078ec0ff */
[----:B------:R-:W-:Y:S02]  /*0080*/  LOP3.LUT R22, R22, 0x3, RZ, 0xc0, !PT ;  /* 0x0000000316167812 */ /* 0x000fe400078ec0ff */
[----:B-1----:R-:W-:-:S03]  /*0090*/  IADD3 R6, P0, PT, R2, UR10, RZ ;  /* 0x0000000a02067c10 */ /* 0x002fc6000ff1e0ff */
[----:B------:R-:W-:Y:S01]  /*00a0*/  IMAD R3, R18, 0x10, R22 ;  /* 0x0000001012037824 */ /* 0x000fe200078e0216 */
[----:B------:R-:W-:Y:S02]  /*00b0*/  IADD3.X R7, PT, PT, RZ, UR11, RZ, P0, !PT ;  /* 0x0000000bff077c10 */ /* 0x000fe400087fe4ff */
[----:B------:R-:W-:Y:S02]  /*00c0*/  IADD3 R4, P0, PT, R2, UR8, RZ ;  /* 0x0000000802047c10 */ /* 0x000fe4000ff1e0ff */
[C---:B------:R-:W-:Y:S01]  /*00d0*/  IADD3 R15, PT, PT, R3.reuse, 0x4, RZ ;  /* 0x00000004030f7810 */ /* 0x040fe20007ffe0ff */
[C---:B------:R-:W-:Y:S01]  /*00e0*/  IMAD.WIDE R24, R3.reuse, 0x4, R6 ;  /* 0x0000000403187825 */ /* 0x040fe200078e0206 */
[----:B------:R-:W-:-:S03]  /*00f0*/  IADD3 R13, PT, PT, R3, 0x80, RZ ;  /* 0x00000080030d7810 */ /* 0x000fc60007ffe0ff */
[----:B------:R-:W-:Y:S01]  /*0100*/  IMAD.X R5, RZ, RZ, UR9, P0 ;  /* 0x00000009ff057e24 */ /* 0x000fe200080e06ff */
[----:B---3--:R0:W2:Y:S01]  /*0110*/  LD.E R17, desc[UR6][R24.64] ;  /* 0x0000000618117980 */ /* 0x0080a2000c101900 */
[----:B------:R-:W-:-:S04]  /*0120*/  IMAD.WIDE R26, R15, 0x4, R6 ;  /* 0x000000040f1a7825 */ /* 0x000fc800078e0206 */
[C---:B------:R-:W-:Y:S01]  /*0130*/  IMAD.WIDE R20, R3.reuse, 0x4, R4 ;  /* 0x0000000403147825 */ /* 0x040fe200078e0204 */
[----:B------:R-:W3:Y:S03]  /*0140*/  LD.E R16, desc[UR6][R26.64] ;  /* 0x000000061a107980 */ /* 0x000ee6000c101900 */
[----:B------:R-:W-:Y:S01]  /*0150*/  VIADD R3, R3, 0x84 ;  /* 0x0000008403037836 */ /* 0x000fe20000000000 */
[----:B------:R-:W4:Y:S01]  /*0160*/  LD.E R2, desc[UR6][R20.64] ;  /* 0x0000000614027980 */ /* 0x000f22000c101900 */
[----:B------:R-:W-:-:S04]  /*0170*/  IMAD.WIDE R8, R13, 0x4, R6 ;  /* 0x000000040d087825 */ /* 0x000fc800078e0206 */
[----:B------:R-:W-:Y:S02]  /*0180*/  IMAD.WIDE R10, R3, 0x4, R6 ;  /* 0x00000004030a7825 */ /* 0x000fe400078e0206 */
[----:B------:R-:W5:Y:S02]  /*0190*/  LD.E R7, desc[UR6][R8.64] ;  /* 0x0000000608077980 */ /* 0x000f64000c101900 */
[--C-:B------:R-:W-:Y:S02]  /*01a0*/  IMAD.WIDE R12, R13, 0x4, R4.reuse ;  /* 0x000000040d0c7825 */ /* 0x100fe400078e0204 */
[----:B------:R-:W5:Y:S02]  /*01b0*/  LD.E R6, desc[UR6][R10.64] ;  /* 0x000000060a067980 */ /* 0x000f64000c101900 */
[----:B------:R-:W-:-:S04]  /*01c0*/  IMAD.WIDE R14, R15, 0x4, R4 ;  /* 0x000000040f0e7825 */ /* 0x000fc800078e0204 */
[----:B0-----:R-:W-:Y:S02]  /*01d0*/  IMAD.WIDE R24, R3, 0x4, R4 ;  /* 0x0000000403187825 */ /* 0x001fe400078e0204 */
[----:B------:R-:W5:Y:S04]  /*01e0*/  LD.E R3, desc[UR6][R12.64] ;  /* 0x000000060c037980 */ /* 0x000f68000c101900 */
[----:B------:R-:W5:Y:S04]  /*01f0*/  LD.E R4, desc[UR6][R14.64] ;  /* 0x000000060e047980 */ /* 0x000f68000c101900 */
[----:B------:R-:W5:Y:S01]  /*0200*/  LD.E R5, desc[UR6][R24.64] ;  /* 0x0000000618057980 */ /* 0x000f62000c101900 */
[----:B------:R-:W-:Y:S01]  /*0210*/  MOV R19, 0x1000 ;  /* 0x0000100000137802 */ /* 0x000fe20000000f00 */
[----:B------:R-:W-:Y:S01]  /*0220*/  BAR.SYNC.DEFER_BLOCKING 0x0 ;  /* 0x0000000000007b1d */ /* 0x000fe20000010000 */
[----:B--2---:R-:W-:-:S02]  /*0230*/  FSETP.GEU.AND P6, PT, |R17|, +INF , PT ;  /* 0x7f8000001100780b */ /* 0x004fc40003fce200 */
[----:B---3--:R-:W-:Y:S02]  /*0240*/  FSETP.GEU.AND P1, PT, |R16|, +INF , PT ;  /* 0x7f8000001000780b */ /* 0x008fe40003f2e200 */
[----:B----4-:R-:W-:-:S09]  /*0250*/  FSETP.GEU.AND P0, PT, |R2|, +INF , PT ;  /* 0x7f8000000200780b */ /* 0x010fd20003f0e200 */
[--C-:B------:R-:W-:Y:S01]  /*0260*/  @!P6 IMAD.IADD.U32 R17, R17, 0x1, R19.reuse ;  /* 0x000000011111e824 */ /* 0x100fe200078e0013 */
[----:B-----5:R-:W-:Y:S02]  /*0270*/  FSETP.GEU.AND P2, PT, |R7|, +INF , PT ;  /* 0x7f8000000700780b */ /* 0x020fe40003f4e200 */
[----:B------:R-:W-:Y:S02]  /*0280*/  FSETP.GEU.AND P3, PT, |R6|, +INF , PT ;  /* 0x7f8000000600780b */ /* 0x000fe40003f6e200 */
[----:B------:R-:W-:Y:S02]  /*0290*/  FSETP.GEU.AND P4, PT, |R3|, +INF , PT ;  /* 0x7f8000000300780b */ /* 0x000fe40003f8e200 */
[----:B------:R-:W-:Y:S02]  /*02a0*/  FSETP.GEU.AND P5, PT, |R4|, +INF , PT ;  /* 0x7f8000000400780b */ /* 0x000fe40003fae200 */
[----:B------:R-:W-:Y:S01]  /*02b0*/  FSETP.GEU.AND P6, PT, |R5|, +INF , PT ;  /* 0x7f8000000500780b */ /* 0x000fe20003fce200 */
[----:B------:R-:W-:-:S04]  /*02c0*/  @!P1 IMAD.IADD.U32 R16, R16, 0x1, R19 ;  /* 0x0000000110109824 */ /* 0x000fc800078e0013 */
[--C-:B------:R-:W-:Y:S02]  /*02d0*/  @!P2 IMAD.IADD.U32 R7, R7, 0x1, R19.reuse ;  /* 0x000000010707a824 */ /* 0x100fe400078e0013 */
[--C-:B------:R-:W-:Y:S02]  /*02e0*/  @!P3 IMAD.IADD.U32 R6, R6, 0x1, R19.reuse ;  /* 0x000000010606b824 */ /* 0x100fe400078e0013 */
[--C-:B------:R-:W-:Y:S02]  /*02f0*/  @!P0 IMAD.IADD.U32 R2, R2, 0x1, R19.reuse ;  /* 0x0000000102028824 */ /* 0x100fe400078e0013 */
[--C-:B------:R-:W-:Y:S02]  /*0300*/  @!P4 IMAD.IADD.U32 R3, R3, 0x1, R19.reuse ;  /* 0x000000010303c824 */ /* 0x100fe400078e0013 */
[--C-:B------:R-:W-:Y:S02]  /*0310*/  @!P5 IMAD.IADD.U32 R4, R4, 0x1, R19.reuse ;  /* 0x000000010404d824 */ /* 0x100fe400078e0013 */
[----:B------:R-:W-:Y:S01]  /*0320*/  @!P6 IMAD.IADD.U32 R5, R5, 0x1, R19 ;  /* 0x000000010505e824 */ /* 0x000fe200078e0013 */
[----:B------:R-:W-:-:S02]  /*0330*/  CS2R R20, SR_CLOCKLO ;  /* 0x0000000000147805 */ /* 0x000fc40000015000 */
[----:B------:R-:W-:Y:S02]  /*0340*/  CS2R R10, SRZ ;  /* 0x00000000000a7805 */ /* 0x000fe4000001ff00 */
[----:B------:R-:W-:Y:S02]  /*0350*/  CS2R R8, SRZ ;  /* 0x0000000000087805 */ /* 0x000fe4000001ff00 */
[----:B------:R-:W-:Y:S02]  /*0360*/  CS2R R14, SRZ ;  /* 0x00000000000e7805 */ /* 0x000fe4000001ff00 */
[----:B------:R-:W-:Y:S01]  /*0370*/  CS2R R12, SRZ ;  /* 0x00000000000c7805 */ /* 0x000fe2000001ff00 */
[----:B------:R-:W-:-:S06]  /*0380*/  UMOV UR4, URZ ;  /* 0x000000ff00047c82 */ /* 0x000fcc0008000000 */
.L_x_0:
[----:B------:R-:W-:Y:S01]  /*0390*/  HMMA.1684.F32.TF32 R12, R2, R17, R12 ;  /* 0x00000011020c723c */ /* 0x000fe2000008500c */
[----:B------:R-:W-:-:S04]  /*03a0*/  UIADD3 UR4, UPT, UPT, UR4, 0x40, URZ ;  /* 0x0000004004047890 */ /* 0x000fc8000fffe0ff */
[----:B------:R-:W-:-:S03]  /*03b0*/  UISETP.NE.AND UP0, UPT, UR4, 0x1000, UPT ;  /* 0x000010000400788c */ /* 0x000fc6000bf05270 */
[----:B------:R-:W-:-:S12]  /*03c0*/  HMMA.1684.F32.TF32 R8, R2, R7, R8 ;  /* 0x000000070208723c */ /* 0x000fd80000085008 */
[C---:B------:R-:W-:Y:S08]  /*03d0*/  HMMA.1684.F32.TF32 R12, R4.reuse, R16, R12 ;  /* 0x00000010040c723c */ /* 0x040ff0000008500c */
        /* <DEDUP_REMOVED lines=252> */
[----:B------:R-:W-:Y:S01]  /*13a0*/  HMMA.1684.F32.TF32 R8, R4, R6, R8 ;  /* 0x000000060408723c */ /* 0x000fe20000085008 */
[----:B------:R-:W-:-:S04]  /*13b0*/  NOP ;  /* 0x0000000000007918 */ /* 0x000fc80000000000 */
[----:B------:R-:W-:-:S15]  /*13c0*/  BRA.U UP0, `(.L_x_0) ;  /* 0xffffffed00f07547 */ /* 0x000fde000b83ffff */
[----:B------:R-:W-:Y:S01]  /*13d0*/  BAR.SYNC.DEFER_BLOCKING 0x0 ;  /* 0x0000000000007b1d */ /* 0x000fe20000010000 */
[----:B------:R-:W-:-:S05]  /*13e0*/  CS2R R2, SR_CLOCKLO ;  /* 0x0000000000027805 */ /* 0x000fca0000015000 */
[----:B------:R-:W0:Y:S02]  /*13f0*/  S2R R17, SR_CTAID.X ;  /* 0x0000000000117919 */ /* 0x000e240000002500 */
[----:B------:R-:W1:Y:S01]  /*1400*/  LDC.64 R6, c[0x0][0x380] ;  /* 0x0000e000ff067b82 */ /* 0x000e620000000a00 */
[----:B------:R-:W2:Y:S01]  /*1410*/  LDCU.64 UR8, c[0x0][0x3a0] ;  /* 0x00007400ff0877ac */ /* 0x000ea20008000a00 */
[----:B------:R-:W-:Y:S01]  /*1420*/  IMAD.MOV.U32 R23, RZ, RZ, RZ ;  /* 0x000000ffff177224 */ /* 0x000fe200078e00ff */
[----:B------:R-:W0:Y:S01]  /*1430*/  LDCU UR4, c[0x0][0x360] ;  /* 0x00006c00ff0477ac */ /* 0x000e220008000800 */
[----:B------:R-:W-:-:S04]  /*1440*/  IMAD.WIDE.U32 R18, R18, 0x8, R22 ;  /* 0x0000000812127825 */ /* 0x000fc800078e0016 */
[----:B------:R-:W3:Y:S01]  /*1450*/  LDC.64 R4, c[0x0][0x388] ;  /* 0x0000e200ff047b82 */ /* 0x000ee20000000a00 */
[----:B--2---:R-:W-:Y:S01]  /*1460*/  LEA R16, P0, R18, UR8, 0x3 ;  /* 0x0000000812107c11 */ /* 0x004fe2000f8018ff */
[----:B0-----:R-:W-:-:S03]  /*1470*/  IMAD R23, R17, UR4, R0 ;  /* 0x0000000411177c24 */ /* 0x001fc6000f8e0200 */
[----:B------:R-:W-:Y:S01]  /*1480*/  LEA.HI.X R17, R18, UR9, R19, 0x3, P0 ;  /* 0x0000000912117c11 */ /* 0x000fe200080f1c13 */
[----:B-1----:R-:W-:-:S04]  /*1490*/  IMAD.WIDE R6, R23, 0x8, R6 ;  /* 0x0000000817067825 */ /* 0x002fc800078e0206 */
[----:B------:R-:W-:Y:S01]  /*14a0*/  ST.E.64 desc[UR6][R16.64], R12 ;  /* 0x0000000c10007985 */ /* 0x000fe2000c101b06 */
[----:B---3--:R-:W-:-:S03]  /*14b0*/  IMAD.WIDE R4, R23, 0x8, R4 ;  /* 0x0000000817047825 */ /* 0x008fc600078e0204 */
[----:B------:R-:W-:Y:S04]  /*14c0*/  ST.E.64 desc[UR6][R16.64+0x200], R14 ;  /* 0x0002000e10007985 */ /* 0x000fe8000c101b06 */
[----:B------:R-:W-:Y:S04]  /*14d0*/  ST.E.64 desc[UR6][R16.64+0x20], R8 ;  /* 0x0000200810007985 */ /* 0x000fe8000c101b06 */
[----:B------:R-:W-:Y:S04]  /*14e0*/  ST.E.64 desc[UR6][R16.64+0x220], R10 ;  /* 0x0002200a10007985 */ /* 0x000fe8000c101b06 */
[----:B------:R-:W-:Y:S04]  /*14f0*/  STG.E.64 desc[UR6][R6.64], R20 ;  /* 0x0000001406007986 */ /* 0x000fe8000c101b06 */
[----:B------:R-:W-:Y:S01]  /*1500*/  STG.E.64 desc[UR6][R4.64], R2 ;  /* 0x0000000204007986 */ /* 0x000fe2000c101b06 */
[----:B------:R-:W-:Y:S05]  /*1510*/  EXIT ;  /* 0x000000000000794d */ /* 0x000fea0003800000 */
.L_x_1:
[----:B------:R-:W-:-:S00]  /*1520*/  BRA `(.L_x_1) ;  /* 0xfffffffc00fc7947 */ /* 0x000fc0000383ffff */
[----:B------:R-:W-:-:S00]  /*1530*/  NOP ;  /* 0x0000000000007918 */ /* 0x000fc00000000000 */
        /* <DEDUP_REMOVED lines=12> */
.L_x_2:


//--------------------- .nv.shared.reserved.0     --------------------------
	.section	.nv.shared.reserved.0,"aw",@nobits
	.weak		__nv_reservedSMEM_offset_0_alias
	.size		__nv_reservedSMEM_offset_0_alias, 0, 64
	.other		__nv_reservedSMEM_offset_0_alias,@"STO_CUDA_RESERVED_SHARED STV_DEFAULT"
__nv_reservedSMEM_offset_0_alias:
	.zero		0
	.zero		64


//--------------------- .nv.constant0._Z14tensor_latencyIffEvPmS0_PT_S2_PT0_ --------------------------
	.section	.nv.constant0._Z14tensor_latencyIffEvPmS0_PT_S2_PT0_,"a",@progbits
	.sectionflags	@""
	.align	4
.nv.constant0._Z14tensor_latencyIffEvPmS0_PT_S2_PT0_:
	.zero		936


//--------------------- SYMBOLS --------------------------

	.type		.nv.reservedSmem.offset0,@object
	.size		.nv.reservedSmem.offset0,0x4
